//
// Generated by NVIDIA NVVM Compiler
//
// Compiler Build ID: CL-36424714
// Cuda compilation tools, release 13.0, V13.0.88
// Based on NVVM 20.0.0
//

.version 9.0
.target sm_100
.address_size 64

	// .globl	_Z23stratify_lowdegree_getDPfS_PiS0_ifS_

.visible .entry _Z23stratify_lowdegree_getDPfS_PiS0_ifS_(
	.param .u64 .ptr .align 1 _Z23stratify_lowdegree_getDPfS_PiS0_ifS__param_0,
	.param .u64 .ptr .align 1 _Z23stratify_lowdegree_getDPfS_PiS0_ifS__param_1,
	.param .u64 .ptr .align 1 _Z23stratify_lowdegree_getDPfS_PiS0_ifS__param_2,
	.param .u64 .ptr .align 1 _Z23stratify_lowdegree_getDPfS_PiS0_ifS__param_3,
	.param .u32 _Z23stratify_lowdegree_getDPfS_PiS0_ifS__param_4,
	.param .f32 _Z23stratify_lowdegree_getDPfS_PiS0_ifS__param_5,
	.param .u64 .ptr .align 1 _Z23stratify_lowdegree_getDPfS_PiS0_ifS__param_6
)
{
	.reg .pred 	%p<41>;
	.reg .b32 	%r<146>;
	.reg .b32 	%f<37>;
	.reg .b64 	%rd<83>;

	ld.param.u64 	%rd6, [_Z23stratify_lowdegree_getDPfS_PiS0_ifS__param_0];
	ld.param.u64 	%rd7, [_Z23stratify_lowdegree_getDPfS_PiS0_ifS__param_1];
	ld.param.u64 	%rd5, [_Z23stratify_lowdegree_getDPfS_PiS0_ifS__param_2];
	ld.param.u64 	%rd8, [_Z23stratify_lowdegree_getDPfS_PiS0_ifS__param_3];
	ld.param.f32 	%f3, [_Z23stratify_lowdegree_getDPfS_PiS0_ifS__param_5];
	ld.param.u64 	%rd9, [_Z23stratify_lowdegree_getDPfS_PiS0_ifS__param_6];
	cvta.to.global.u64 	%rd1, %rd7;
	cvta.to.global.u64 	%rd2, %rd8;
	cvta.to.global.u64 	%rd10, %rd6;
	cvta.to.global.u64 	%rd11, %rd9;
	mov.u32 	%r1, %tid.x;
	mul.wide.u32 	%rd12, %r1, 4;
	add.s64 	%rd3, %rd11, %rd12;
	mov.b32 	%r36, 0;
	st.global.u32 	[%rd3], %r36;
	add.s64 	%rd13, %rd10, %rd12;
	ld.global.f32 	%f4, [%rd13];
	setp.eq.f32 	%p1, %f4, 0f00000000;
	@%p1 bra 	$L__BB0_17;
	cvta.to.global.u64 	%rd14, %rd5;
	add.s64 	%rd16, %rd14, %rd12;
	ld.global.u32 	%r134, [%rd16];
	ld.global.u32 	%r3, [%rd16+4];
	setp.ge.s32 	%p2, %r134, %r3;
	mov.f32 	%f36, 0f00000000;
	@%p2 bra 	$L__BB0_15;
	add.s32 	%r39, %r134, 1;
	max.s32 	%r40, %r3, %r39;
	sub.s32 	%r4, %r40, %r134;
	and.b32  	%r5, %r4, 15;
	sub.s32 	%r41, %r134, %r40;
	setp.gt.u32 	%p3, %r41, -16;
	mov.b32 	%r145, 0;
	@%p3 bra 	$L__BB0_5;
	and.b32  	%r43, %r4, -16;
	neg.s32 	%r130, %r43;
	add.s64 	%rd4, %rd2, 32;
	mov.b32 	%r145, 0;
$L__BB0_4:
	.pragma "nounroll";
	mul.wide.s32 	%rd17, %r134, 4;
	add.s64 	%rd18, %rd4, %rd17;
	ld.global.u32 	%r44, [%rd18+-32];
	mul.wide.s32 	%rd19, %r44, 4;
	add.s64 	%rd20, %rd1, %rd19;
	ld.global.f32 	%f6, [%rd20];
	setp.neu.f32 	%p4, %f6, 0f00000000;
	selp.u32 	%r45, 1, 0, %p4;
	add.s32 	%r46, %r145, %r45;
	ld.global.u32 	%r47, [%rd18+-28];
	mul.wide.s32 	%rd21, %r47, 4;
	add.s64 	%rd22, %rd1, %rd21;
	ld.global.f32 	%f7, [%rd22];
	setp.neu.f32 	%p5, %f7, 0f00000000;
	selp.u32 	%r48, 1, 0, %p5;
	add.s32 	%r49, %r46, %r48;
	ld.global.u32 	%r50, [%rd18+-24];
	mul.wide.s32 	%rd23, %r50, 4;
	add.s64 	%rd24, %rd1, %rd23;
	ld.global.f32 	%f8, [%rd24];
	setp.neu.f32 	%p6, %f8, 0f00000000;
	selp.u32 	%r51, 1, 0, %p6;
	add.s32 	%r52, %r49, %r51;
	ld.global.u32 	%r53, [%rd18+-20];
	mul.wide.s32 	%rd25, %r53, 4;
	add.s64 	%rd26, %rd1, %rd25;
	ld.global.f32 	%f9, [%rd26];
	setp.neu.f32 	%p7, %f9, 0f00000000;
	selp.u32 	%r54, 1, 0, %p7;
	add.s32 	%r55, %r52, %r54;
	ld.global.u32 	%r56, [%rd18+-16];
	mul.wide.s32 	%rd27, %r56, 4;
	add.s64 	%rd28, %rd1, %rd27;
	ld.global.f32 	%f10, [%rd28];
	setp.neu.f32 	%p8, %f10, 0f00000000;
	selp.u32 	%r57, 1, 0, %p8;
	add.s32 	%r58, %r55, %r57;
	ld.global.u32 	%r59, [%rd18+-12];
	mul.wide.s32 	%rd29, %r59, 4;
	add.s64 	%rd30, %rd1, %rd29;
	ld.global.f32 	%f11, [%rd30];
	setp.neu.f32 	%p9, %f11, 0f00000000;
	selp.u32 	%r60, 1, 0, %p9;
	add.s32 	%r61, %r58, %r60;
	ld.global.u32 	%r62, [%rd18+-8];
	mul.wide.s32 	%rd31, %r62, 4;
	add.s64 	%rd32, %rd1, %rd31;
	ld.global.f32 	%f12, [%rd32];
	setp.neu.f32 	%p10, %f12, 0f00000000;
	selp.u32 	%r63, 1, 0, %p10;
	add.s32 	%r64, %r61, %r63;
	ld.global.u32 	%r65, [%rd18+-4];
	mul.wide.s32 	%rd33, %r65, 4;
	add.s64 	%rd34, %rd1, %rd33;
	ld.global.f32 	%f13, [%rd34];
	setp.neu.f32 	%p11, %f13, 0f00000000;
	selp.u32 	%r66, 1, 0, %p11;
	add.s32 	%r67, %r64, %r66;
	ld.global.u32 	%r68, [%rd18];
	mul.wide.s32 	%rd35, %r68, 4;
	add.s64 	%rd36, %rd1, %rd35;
	ld.global.f32 	%f14, [%rd36];
	setp.neu.f32 	%p12, %f14, 0f00000000;
	selp.u32 	%r69, 1, 0, %p12;
	add.s32 	%r70, %r67, %r69;
	ld.global.u32 	%r71, [%rd18+4];
	mul.wide.s32 	%rd37, %r71, 4;
	add.s64 	%rd38, %rd1, %rd37;
	ld.global.f32 	%f15, [%rd38];
	setp.neu.f32 	%p13, %f15, 0f00000000;
	selp.u32 	%r72, 1, 0, %p13;
	add.s32 	%r73, %r70, %r72;
	ld.global.u32 	%r74, [%rd18+8];
	mul.wide.s32 	%rd39, %r74, 4;
	add.s64 	%rd40, %rd1, %rd39;
	ld.global.f32 	%f16, [%rd40];
	setp.neu.f32 	%p14, %f16, 0f00000000;
	selp.u32 	%r75, 1, 0, %p14;
	add.s32 	%r76, %r73, %r75;
	ld.global.u32 	%r77, [%rd18+12];
	mul.wide.s32 	%rd41, %r77, 4;
	add.s64 	%rd42, %rd1, %rd41;
	ld.global.f32 	%f17, [%rd42];
	setp.neu.f32 	%p15, %f17, 0f00000000;
	selp.u32 	%r78, 1, 0, %p15;
	add.s32 	%r79, %r76, %r78;
	ld.global.u32 	%r80, [%rd18+16];
	mul.wide.s32 	%rd43, %r80, 4;
	add.s64 	%rd44, %rd1, %rd43;
	ld.global.f32 	%f18, [%rd44];
	setp.neu.f32 	%p16, %f18, 0f00000000;
	selp.u32 	%r81, 1, 0, %p16;
	add.s32 	%r82, %r79, %r81;
	ld.global.u32 	%r83, [%rd18+20];
	mul.wide.s32 	%rd45, %r83, 4;
	add.s64 	%rd46, %rd1, %rd45;
	ld.global.f32 	%f19, [%rd46];
	setp.neu.f32 	%p17, %f19, 0f00000000;
	selp.u32 	%r84, 1, 0, %p17;
	add.s32 	%r85, %r82, %r84;
	ld.global.u32 	%r86, [%rd18+24];
	mul.wide.s32 	%rd47, %r86, 4;
	add.s64 	%rd48, %rd1, %rd47;
	ld.global.f32 	%f20, [%rd48];
	setp.neu.f32 	%p18, %f20, 0f00000000;
	selp.u32 	%r87, 1, 0, %p18;
	add.s32 	%r88, %r85, %r87;
	ld.global.u32 	%r89, [%rd18+28];
	mul.wide.s32 	%rd49, %r89, 4;
	add.s64 	%rd50, %rd1, %rd49;
	ld.global.f32 	%f21, [%rd50];
	setp.neu.f32 	%p19, %f21, 0f00000000;
	selp.u32 	%r90, 1, 0, %p19;
	add.s32 	%r145, %r88, %r90;
	add.s32 	%r134, %r134, 16;
	add.s32 	%r130, %r130, 16;
	setp.ne.s32 	%p20, %r130, 0;
	@%p20 bra 	$L__BB0_4;
$L__BB0_5:
	setp.eq.s32 	%p21, %r5, 0;
	@%p21 bra 	$L__BB0_14;
	and.b32  	%r16, %r4, 7;
	setp.lt.u32 	%p22, %r5, 8;
	@%p22 bra 	$L__BB0_8;
	mul.wide.s32 	%rd51, %r134, 4;
	add.s64 	%rd52, %rd2, %rd51;
	ld.global.u32 	%r92, [%rd52];
	mul.wide.s32 	%rd53, %r92, 4;
	add.s64 	%rd54, %rd1, %rd53;
	ld.global.f32 	%f22, [%rd54];
	setp.neu.f32 	%p23, %f22, 0f00000000;
	selp.u32 	%r93, 1, 0, %p23;
	add.s32 	%r94, %r145, %r93;
	ld.global.u32 	%r95, [%rd52+4];
	mul.wide.s32 	%rd55, %r95, 4;
	add.s64 	%rd56, %rd1, %rd55;
	ld.global.f32 	%f23, [%rd56];
	setp.neu.f32 	%p24, %f23, 0f00000000;
	selp.u32 	%r96, 1, 0, %p24;
	add.s32 	%r97, %r94, %r96;
	ld.global.u32 	%r98, [%rd52+8];
	mul.wide.s32 	%rd57, %r98, 4;
	add.s64 	%rd58, %rd1, %rd57;
	ld.global.f32 	%f24, [%rd58];
	setp.neu.f32 	%p25, %f24, 0f00000000;
	selp.u32 	%r99, 1, 0, %p25;
	add.s32 	%r100, %r97, %r99;
	ld.global.u32 	%r101, [%rd52+12];
	mul.wide.s32 	%rd59, %r101, 4;
	add.s64 	%rd60, %rd1, %rd59;
	ld.global.f32 	%f25, [%rd60];
	setp.neu.f32 	%p26, %f25, 0f00000000;
	selp.u32 	%r102, 1, 0, %p26;
	add.s32 	%r103, %r100, %r102;
	ld.global.u32 	%r104, [%rd52+16];
	mul.wide.s32 	%rd61, %r104, 4;
	add.s64 	%rd62, %rd1, %rd61;
	ld.global.f32 	%f26, [%rd62];
	setp.neu.f32 	%p27, %f26, 0f00000000;
	selp.u32 	%r105, 1, 0, %p27;
	add.s32 	%r106, %r103, %r105;
	ld.global.u32 	%r107, [%rd52+20];
	mul.wide.s32 	%rd63, %r107, 4;
	add.s64 	%rd64, %rd1, %rd63;
	ld.global.f32 	%f27, [%rd64];
	setp.neu.f32 	%p28, %f27, 0f00000000;
	selp.u32 	%r108, 1, 0, %p28;
	add.s32 	%r109, %r106, %r108;
	ld.global.u32 	%r110, [%rd52+24];
	mul.wide.s32 	%rd65, %r110, 4;
	add.s64 	%rd66, %rd1, %rd65;
	ld.global.f32 	%f28, [%rd66];
	setp.neu.f32 	%p29, %f28, 0f00000000;
	selp.u32 	%r111, 1, 0, %p29;
	add.s32 	%r112, %r109, %r111;
	ld.global.u32 	%r113, [%rd52+28];
	mul.wide.s32 	%rd67, %r113, 4;
	add.s64 	%rd68, %rd1, %rd67;
	ld.global.f32 	%f29, [%rd68];
	setp.neu.f32 	%p30, %f29, 0f00000000;
	selp.u32 	%r114, 1, 0, %p30;
	add.s32 	%r145, %r112, %r114;
	add.s32 	%r134, %r134, 8;
$L__BB0_8:
	setp.eq.s32 	%p31, %r16, 0;
	@%p31 bra 	$L__BB0_14;
	and.b32  	%r22, %r4, 3;
	setp.lt.u32 	%p32, %r16, 4;
	@%p32 bra 	$L__BB0_11;
	mul.wide.s32 	%rd69, %r134, 4;
	add.s64 	%rd70, %rd2, %rd69;
	ld.global.u32 	%r116, [%rd70];
	mul.wide.s32 	%rd71, %r116, 4;
	add.s64 	%rd72, %rd1, %rd71;
	ld.global.f32 	%f30, [%rd72];
	setp.neu.f32 	%p33, %f30, 0f00000000;
	selp.u32 	%r117, 1, 0, %p33;
	add.s32 	%r118, %r145, %r117;
	ld.global.u32 	%r119, [%rd70+4];
	mul.wide.s32 	%rd73, %r119, 4;
	add.s64 	%rd74, %rd1, %rd73;
	ld.global.f32 	%f31, [%rd74];
	setp.neu.f32 	%p34, %f31, 0f00000000;
	selp.u32 	%r120, 1, 0, %p34;
	add.s32 	%r121, %r118, %r120;
	ld.global.u32 	%r122, [%rd70+8];
	mul.wide.s32 	%rd75, %r122, 4;
	add.s64 	%rd76, %rd1, %rd75;
	ld.global.f32 	%f32, [%rd76];
	setp.neu.f32 	%p35, %f32, 0f00000000;
	selp.u32 	%r123, 1, 0, %p35;
	add.s32 	%r124, %r121, %r123;
	ld.global.u32 	%r125, [%rd70+12];
	mul.wide.s32 	%rd77, %r125, 4;
	add.s64 	%rd78, %rd1, %rd77;
	ld.global.f32 	%f33, [%rd78];
	setp.neu.f32 	%p36, %f33, 0f00000000;
	selp.u32 	%r126, 1, 0, %p36;
	add.s32 	%r145, %r124, %r126;
	add.s32 	%r134, %r134, 4;
$L__BB0_11:
	setp.eq.s32 	%p37, %r22, 0;
	@%p37 bra 	$L__BB0_14;
	neg.s32 	%r142, %r22;
$L__BB0_13:
	.pragma "nounroll";
	mul.wide.s32 	%rd79, %r134, 4;
	add.s64 	%rd80, %rd2, %rd79;
	ld.global.u32 	%r127, [%rd80];
	mul.wide.s32 	%rd81, %r127, 4;
	add.s64 	%rd82, %rd1, %rd81;
	ld.global.f32 	%f34, [%rd82];
	setp.neu.f32 	%p38, %f34, 0f00000000;
	selp.u32 	%r128, 1, 0, %p38;
	add.s32 	%r145, %r145, %r128;
	add.s32 	%r134, %r134, 1;
	add.s32 	%r142, %r142, 1;
	setp.ne.s32 	%p39, %r142, 0;
	@%p39 bra 	$L__BB0_13;
$L__BB0_14:
	cvt.rn.f32.u32 	%f36, %r145;
$L__BB0_15:
	mul.f32 	%f35, %f3, 0f00000000;
	setp.gtu.f32 	%p40, %f35, %f36;
	@%p40 bra 	$L__BB0_17;
	mov.b32 	%r129, 1065353216;
	st.global.u32 	[%rd3], %r129;
$L__BB0_17:
	ret;

}


// ===== COMPILED SASS (sm_100) =====

	.target	sm_100

	.elftype	@"ET_EXEC"


//--------------------- .note.nv.tkinfo           --------------------------
	.section	.note.nv.tkinfo,"",@"SHT_NOTE"
	.sectionflags	@"SHF_NOTE_NV_TKINFO"
	.tkinfo
        /*0018*/ 	.word	0x00000002
        /*0030*/ 	.string	""
        /*0030*/ 	.string	"ptxas"
        /*0030*/ 	.string	"Cuda compilation tools, release 13.0, V13.0.88"
        /*0030*/ 	.string	"Build cuda_13.0.r13.0/compiler.36424714_0"
        /*0030*/ 	.string	"-arch sm_100 -m 64 "



//--------------------- .note.nv.cuinfo           --------------------------
	.section	.note.nv.cuinfo,"",@"SHT_NOTE"
	.sectionflags	@"SHF_NOTE_NV_CUINFO"
        /*0018*/ 	.short	0x0002
        /*001a*/ 	.short	0x0064
        /*001c*/ 	.short	0x0082
	.zero		2


//--------------------- .nv.info                  --------------------------
	.section	.nv.info,"",@"SHT_CUDA_INFO"
	.align	4


	//----- nvinfo : EIATTR_REGCOUNT
	.align		4
        /*0000*/ 	.byte	0x04, 0x2f
        /*0002*/ 	.short	(.L_1 - .L_0)
	.align		4
.L_0:
        /*0004*/ 	.word	index@(_Z23stratify_lowdegree_getDPfS_PiS0_ifS_)
        /*0008*/ 	.word	0x00000020


	//----- nvinfo : EIATTR_FRAME_SIZE
	.align		4
.L_1:
        /*000c*/ 	.byte	0x04, 0x11
        /*000e*/ 	.short	(.L_3 - .L_2)
	.align		4
.L_2:
        /*0010*/ 	.word	index@(_Z23stratify_lowdegree_getDPfS_PiS0_ifS_)
        /*0014*/ 	.word	0x00000000


	//----- nvinfo : EIATTR_MIN_STACK_SIZE
	.align		4
.L_3:
        /*0018*/ 	.byte	0x04, 0x12
        /*001a*/ 	.short	(.L_5 - .L_4)
	.align		4
.L_4:
        /*001c*/ 	.word	index@(_Z23stratify_lowdegree_getDPfS_PiS0_ifS_)
        /*0020*/ 	.word	0x00000000
.L_5:


//--------------------- .nv.compat                --------------------------
	.section	.nv.compat,"",@"SHT_CUDA_COMPAT_INFO"
	.align	4
        /*0000*/ 	.byte	0x02, 0x09, 0x00, 0x00, 0x02, 0x02, 0x01, 0x00, 0x02, 0x05, 0x05, 0x00, 0x03, 0x07, 0x01, 0x01
        /*0010*/ 	.byte	0x02, 0x03, 0x00, 0x00, 0x02, 0x06, 0x01, 0x00, 0x04, 0x0b, 0x08, 0x00, 0x09, 0x00, 0x00, 0x00
        /*0020*/ 	.byte	0x00, 0x00, 0x00, 0x00


//--------------------- .nv.info._Z23stratify_lowdegree_getDPfS_PiS0_ifS_ --------------------------
	.section	.nv.info._Z23stratify_lowdegree_getDPfS_PiS0_ifS_,"",@"SHT_CUDA_INFO"
	.sectionflags	@""
	.align	4


	//----- nvinfo : EIATTR_CUDA_API_VERSION
	.align		4
        /*0000*/ 	.byte	0x04, 0x37
        /*0002*/ 	.short	(.L_7 - .L_6)
.L_6:
        /*0004*/ 	.word	0x00000082


	//----- nvinfo : EIATTR_KPARAM_INFO
	.align		4
.L_7:
        /*0008*/ 	.byte	0x04, 0x17
        /*000a*/ 	.short	(.L_9 - .L_8)
.L_8:
        /*000c*/ 	.word	0x00000000
        /*0010*/ 	.short	0x0006
        /*0012*/ 	.short	0x0028
        /*0014*/ 	.byte	0x00, 0xf5, 0x21, 0x00


	//----- nvinfo : EIATTR_KPARAM_INFO
	.align		4
.L_9:
        /*0018*/ 	.byte	0x04, 0x17
        /*001a*/ 	.short	(.L_11 - .L_10)
.L_10:
        /*001c*/ 	.word	0x00000000
        /*0020*/ 	.short	0x0005
        /*0022*/ 	.short	0x0024
        /*0024*/ 	.byte	0x00, 0xf0, 0x11, 0x00


	//----- nvinfo : EIATTR_KPARAM_INFO
	.align		4
.L_11:
        /*0028*/ 	.byte	0x04, 0x17
        /*002a*/ 	.short	(.L_13 - .L_12)
.L_12:
        /*002c*/ 	.word	0x00000000
        /*0030*/ 	.short	0x0004
        /*0032*/ 	.short	0x0020
        /*0034*/ 	.byte	0x00, 0xf0, 0x11, 0x00


	//----- nvinfo : EIATTR_KPARAM_INFO
	.align		4
.L_13:
        /*0038*/ 	.byte	0x04, 0x17
        /*003a*/ 	.short	(.L_15 - .L_14)
.L_14:
        /*003c*/ 	.word	0x00000000
        /*0040*/ 	.short	0x0003
        /*0042*/ 	.short	0x0018
        /*0044*/ 	.byte	0x00, 0xf5, 0x21, 0x00


	//----- nvinfo : EIATTR_KPARAM_INFO
	.align		4
.L_15:
        /*0048*/ 	.byte	0x04, 0x17
        /*004a*/ 	.short	(.L_17 - .L_16)
.L_16:
        /*004c*/ 	.word	0x00000000
        /*0050*/ 	.short	0x0002
        /*0052*/ 	.short	0x0010
        /*0054*/ 	.byte	0x00, 0xf5, 0x21, 0x00


	//----- nvinfo : EIATTR_KPARAM_INFO
	.align		4
.L_17:
        /*0058*/ 	.byte	0x04, 0x17
        /*005a*/ 	.short	(.L_19 - .L_18)
.L_18:
        /*005c*/ 	.word	0x00000000
        /*0060*/ 	.short	0x0001
        /*0062*/ 	.short	0x0008
        /*0064*/ 	.byte	0x00, 0xf5, 0x21, 0x00


	//----- nvinfo : EIATTR_KPARAM_INFO
	.align		4
.L_19:
        /*0068*/ 	.byte	0x04, 0x17
        /*006a*/ 	.short	(.L_21 - .L_20)
.L_20:
        /*006c*/ 	.word	0x00000000
        /*0070*/ 	.short	0x0000
        /*0072*/ 	.short	0x0000
        /*0074*/ 	.byte	0x00, 0xf5, 0x21, 0x00


	//----- nvinfo : EIATTR_SPARSE_MMA_MASK
	.align		4
.L_21:
        /*0078*/ 	.byte	0x03, 0x50
        /*007a*/ 	.short	0x0000


	//----- nvinfo : EIATTR_MAXREG_COUNT
	.align		4
        /*007c*/ 	.byte	0x03, 0x1b
        /*007e*/ 	.short	0x00ff


	//----- nvinfo : EIATTR_MERCURY_ISA_VERSION
	.align		4
        /*0080*/ 	.byte	0x03, 0x5f
        /*0082*/ 	.short	0x0101


	//----- nvinfo : EIATTR_VRC_CTA_INIT_COUNT
	.align		4
        /*0084*/ 	.byte	0x02, 0x4a
	.zero		1
	.zero		1


	//----- nvinfo : EIATTR_EXIT_INSTR_OFFSETS
	.align		4
        /*0088*/ 	.byte	0x04, 0x1c
        /*008a*/ 	.short	(.L_23 - .L_22)


	//   ....[0]....
.L_22:
        /*008c*/ 	.word	0x000000a0


	//   ....[1]....
        /*0090*/ 	.word	0x00000fe0


	//   ....[2]....
        /*0094*/ 	.word	0x00001010


	//----- nvinfo : EIATTR_CRS_STACK_SIZE
	.align		4
.L_23:
        /*0098*/ 	.byte	0x04, 0x1e
        /*009a*/ 	.short	(.L_25 - .L_24)
.L_24:
        /*009c*/ 	.word	0x00000000


	//----- nvinfo : EIATTR_CBANK_PARAM_SIZE
	.align		4
.L_25:
        /*00a0*/ 	.byte	0x03, 0x19
        /*00a2*/ 	.short	0x0030


	//----- nvinfo : EIATTR_PARAM_CBANK
	.align		4
        /*00a4*/ 	.byte	0x04, 0x0a
        /*00a6*/ 	.short	(.L_27 - .L_26)
	.align		4
.L_26:
        /*00a8*/ 	.word	index@(.nv.constant0._Z23stratify_lowdegree_getDPfS_PiS0_ifS_)
        /*00ac*/ 	.short	0x0380
        /*00ae*/ 	.short	0x0030


	//----- nvinfo : EIATTR_SW_WAR
	.align		4
.L_27:
        /*00b0*/ 	.byte	0x04, 0x36
        /*00b2*/ 	.short	(.L_29 - .L_28)
.L_28:
        /*00b4*/ 	.word	0x00000008
.L_29:


//--------------------- .nv.callgraph             --------------------------
	.section	.nv.callgraph,"",@"SHT_CUDA_CALLGRAPH"
	.align	4
	.sectionentsize	8
	.align		4
        /*0000*/ 	.word	0x00000000
	.align		4
        /*0004*/ 	.word	0xffffffff
	.align		4
        /*0008*/ 	.word	0x00000000
	.align		4
        /*000c*/ 	.word	0xfffffffe
	.align		4
        /*0010*/ 	.word	0x00000000
	.align		4
        /*0014*/ 	.word	0xfffffffd
	.align		4
        /*0018*/ 	.word	0x00000000
	.align		4
        /*001c*/ 	.word	0xfffffffc


//--------------------- .text._Z23stratify_lowdegree_getDPfS_PiS0_ifS_ --------------------------
	.section	.text._Z23stratify_lowdegree_getDPfS_PiS0_ifS_,"ax",@progbits
	.align	128
        .global         _Z23stratify_lowdegree_getDPfS_PiS0_ifS_
        .type           _Z23stratify_lowdegree_getDPfS_PiS0_ifS_,@function
        .size           _Z23stratify_lowdegree_getDPfS_PiS0_ifS_,(.L_x_13 - _Z23stratify_lowdegree_getDPfS_PiS0_ifS_)
        .other          _Z23stratify_lowdegree_getDPfS_PiS0_ifS_,@"STO_CUDA_ENTRY STV_DEFAULT"
_Z23stratify_lowdegree_getDPfS_PiS0_ifS_:
.text._Z23stratify_lowdegree_getDPfS_PiS0_ifS_:
[----:B------:R-:W-:Y:S01]  /*0000*/  LDC R1, c[0x0][0x37c] ;  /* 0x0000df00ff017b82 */ /* 0x000fe20000000800 */
[----:B------:R-:W0:Y:S07]  /*0010*/  S2R R5, SR_TID.X ;  /* 0x0000000000057919 */ /* 0x000e2e0000002100 */
[----:B------:R-:W0:Y:S01]  /*0020*/  LDC.64 R10, c[0x0][0x3a8] ;  /* 0x0000ea00ff0a7b82 */ /* 0x000e220000000a00 */
[----:B------:R-:W1:Y:S07]  /*0030*/  LDCU.64 UR4, c[0x0][0x358] ;  /* 0x00006b00ff0477ac */ /* 0x000e6e0008000a00 */
[----:B------:R-:W2:Y:S01]  /*0040*/  LDC.64 R2, c[0x0][0x380] ;  /* 0x0000e000ff027b82 */ /* 0x000ea20000000a00 */
[----:B0-----:R-:W-:-:S04]  /*0050*/  IMAD.WIDE.U32 R10, R5, 0x4, R10 ;  /* 0x00000004050a7825 */ /* 0x001fc800078e000a */
[----:B--2---:R-:W-:Y:S01]  /*0060*/  IMAD.WIDE.U32 R2, R5, 0x4, R2 ;  /* 0x0000000405027825 */ /* 0x004fe200078e0002 */
[----:B-1----:R0:W-:Y:S05]  /*0070*/  STG.E desc[UR4][R10.64], RZ ;  /* 0x000000ff0a007986 */ /* 0x0021ea000c101904 */
[----:B------:R-:W2:Y:S02]  /*0080*/  LDG.E R2, desc[UR4][R2.64] ;  /* 0x0000000402027981 */ /* 0x000ea4000c1e1900 */
[----:B--2---:R-:W-:-:S13]  /*0090*/  FSETP.NEU.AND P0, PT, R2, RZ, PT ;  /* 0x000000ff0200720b */ /* 0x004fda0003f0d000 */
[----:B0-----:R-:W-:Y:S05]  /*00a0*/  @!P0 EXIT ;  /* 0x000000000000894d */ /* 0x001fea0003800000 */
[----:B------:R-:W0:Y:S02]  /*00b0*/  LDC.64 R2, c[0x0][0x390] ;  /* 0x0000e400ff027b82 */ /* 0x000e240000000a00 */
[----:B0-----:R-:W-:-:S05]  /*00c0*/  IMAD.WIDE.U32 R2, R5, 0x4, R2 ;  /* 0x0000000405027825 */ /* 0x001fca00078e0002 */
[----:B------:R-:W2:Y:S04]  /*00d0*/  LDG.E R4, desc[UR4][R2.64] ;  /* 0x0000000402047981 */ /* 0x000ea8000c1e1900 */
[----:B------:R-:W2:Y:S01]  /*00e0*/  LDG.E R5, desc[UR4][R2.64+0x4] ;  /* 0x0000040402057981 */ /* 0x000ea2000c1e1900 */
[----:B------:R-:W-:Y:S01]  /*00f0*/  BSSY.RECONVERGENT B0, `(.L_x_0) ;  /* 0x00000eb000007945 */ /* 0x000fe20003800200 */
[----:B------:R-:W-:Y:S01]  /*0100*/  IMAD.MOV.U32 R0, RZ, RZ, RZ ;  /* 0x000000ffff007224 */ /* 0x000fe200078e00ff */
[----:B--2---:R-:W-:-:S13]  /*0110*/  ISETP.GE.AND P0, PT, R4, R5, PT ;  /* 0x000000050400720c */ /* 0x004fda0003f06270 */
[----:B------:R-:W-:Y:S05]  /*0120*/  @P0 BRA `(.L_x_1) ;  /* 0x0000000c009c0947 */ /* 0x000fea0003800000 */
[C---:B------:R-:W-:Y:S01]  /*0130*/  VIADDMNMX R5, R4.reuse, 0x1, R5, !PT ;  /* 0x0000000104057846 */ /* 0x040fe20007800105 */
[----:B------:R-:W-:Y:S04]  /*0140*/  BSSY.RECONVERGENT B1, `(.L_x_2) ;  /* 0x0000074000017945 */ /* 0x000fe80003800200 */
[----:B------:R-:W-:Y:S01]  /*0150*/  IMAD.IADD R2, R5, 0x1, -R4 ;  /* 0x0000000105027824 */ /* 0x000fe200078e0a04 */
[----:B------:R-:W-:-:S04]  /*0160*/  IADD3 R5, PT, PT, R4, -R5, RZ ;  /* 0x8000000504057210 */ /* 0x000fc80007ffe0ff */
[----:B------:R-:W-:Y:S01]  /*0170*/  ISETP.GT.U32.AND P1, PT, R5, -0x10, PT ;  /* 0xfffffff00500780c */ /* 0x000fe20003f24070 */
[----:B------:R-:W-:Y:S01]  /*0180*/  IMAD.MOV.U32 R5, RZ, RZ, RZ ;  /* 0x000000ffff057224 */ /* 0x000fe200078e00ff */
[----:B------:R-:W-:-:S04]  /*0190*/  LOP3.LUT R3, R2, 0xf, RZ, 0xc0, !PT ;  /* 0x0000000f02037812 */ /* 0x000fc800078ec0ff */
[----:B------:R-:W-:-:S07]  /*01a0*/  ISETP.NE.AND P0, PT, R3, RZ, PT ;  /* 0x000000ff0300720c */ /* 0x000fce0003f05270 */
[----:B------:R-:W-:Y:S06]  /*01b0*/  @P1 BRA `(.L_x_3) ;  /* 0x0000000400b01947 */ /* 0x000fec0003800000 */
[----:B------:R-:W0:Y:S01]  /*01c0*/  LDC.64 R12, c[0x0][0x398] ;  /* 0x0000e600ff0c7b82 */ /* 0x000e220000000a00 */
[----:B------:R-:W-:Y:S01]  /*01d0*/  LOP3.LUT R0, R2, 0xfffffff0, RZ, 0xc0, !PT ;  /* 0xfffffff002007812 */ /* 0x000fe200078ec0ff */
[----:B------:R-:W-:-:S03]  /*01e0*/  IMAD.MOV.U32 R5, RZ, RZ, RZ ;  /* 0x000000ffff057224 */ /* 0x000fc600078e00ff */
[----:B------:R-:W-:Y:S02]  /*01f0*/  IADD3 R0, PT, PT, -R0, RZ, RZ ;  /* 0x000000ff00007210 */ /* 0x000fe40007ffe1ff */
[----:B0-----:R-:W-:-:S05]  /*0200*/  IADD3 R12, P1, PT, R12, 0x20, RZ ;  /* 0x000000200c0c7810 */ /* 0x001fca0007f3e0ff */
[----:B------:R-:W-:-:S08]  /*0210*/  IMAD.X R13, RZ, RZ, R13, P1 ;  /* 0x000000ffff0d7224 */ /* 0x000fd000008e060d */
.L_x_4:
[----:B------:R-:W-:Y:S01]  /*0220*/  IMAD.WIDE R16, R4, 0x4, R12 ;  /* 0x0000000404107825 */ /* 0x000fe200078e020c */
[----:B------:R-:W0:Y:S04]  /*0230*/  LDC.64 R14, c[0x0][0x388] ;  /* 0x0000e200ff0e7b82 */ /* 0x000e280000000a00 */
[----:B------:R-:W0:Y:S04]  /*0240*/  LDG.E R7, desc[UR4][R16.64+-0x20] ;  /* 0xffffe00410077981 */ /* 0x000e28000c1e1900 */
[----:B------:R-:W2:Y:S04]  /*0250*/  LDG.E R9, desc[UR4][R16.64+-0x1c] ;  /* 0xffffe40410097981 */ /* 0x000ea8000c1e1900 */
[----:B------:R-:W3:Y:S04]  /*0260*/  LDG.E R28, desc[UR4][R16.64+-0x18] ;  /* 0xffffe804101c7981 */ /* 0x000ee8000c1e1900 */
[----:B------:R-:W4:Y:S04]  /*0270*/  LDG.E R21, desc[UR4][R16.64+-0x14] ;  /* 0xffffec0410157981 */ /* 0x000f28000c1e1900 */
[----:B------:R-:W5:Y:S04]  /*0280*/  LDG.E R26, desc[UR4][R16.64+-0xc] ;  /* 0xfffff404101a7981 */ /* 0x000f68000c1e1900 */
[----:B------:R-:W5:Y:S04]  /*0290*/  LDG.E R27, desc[UR4][R16.64+-0x8] ;  /* 0xfffff804101b7981 */ /* 0x000f68000c1e1900 */
[----:B------:R-:W5:Y:S04]  /*02a0*/  LDG.E R24, desc[UR4][R16.64+-0x4] ;  /* 0xfffffc0410187981 */ /* 0x000f68000c1e1900 */
[----:B------:R-:W5:Y:S04]  /*02b0*/  LDG.E R29, desc[UR4][R16.64] ;  /* 0x00000004101d7981 */ /* 0x000f68000c1e1900 */
[----:B------:R-:W5:Y:S04]  /*02c0*/  LDG.E R18, desc[UR4][R16.64+0x4] ;  /* 0x0000040410127981 */ /* 0x000f68000c1e1900 */
[----:B------:R-:W5:Y:S04]  /*02d0*/  LDG.E R22, desc[UR4][R16.64+0xc] ;  /* 0x00000c0410167981 */ /* 0x000f68000c1e1900 */
[----:B------:R-:W5:Y:S04]  /*02e0*/  LDG.E R23, desc[UR4][R16.64+0x10] ;  /* 0x0000100410177981 */ /* 0x000f68000c1e1900 */
[----:B------:R-:W5:Y:S04]  /*02f0*/  LDG.E R19, desc[UR4][R16.64+0x8] ;  /* 0x0000080410137981 */ /* 0x000f68000c1e1900 */
[----:B------:R-:W5:Y:S01]  /*0300*/  LDG.E R25, desc[UR4][R16.64+0x14] ;  /* 0x0000140410197981 */ /* 0x000f62000c1e1900 */
[----:B0-----:R-:W-:-:S05]  /*0310*/  IMAD.WIDE R6, R7, 0x4, R14 ;  /* 0x0000000407067825 */ /* 0x001fca00078e020e */
[----:B------:R2:W3:Y:S02]  /*0320*/  LDG.E R8, desc[UR4][R6.64] ;  /* 0x0000000406087981 */ /* 0x0004e4000c1e1900 */
[----:B--2---:R-:W-:Y:S02]  /*0330*/  IMAD.WIDE R6, R9, 0x4, R14 ;  /* 0x0000000409067825 */ /* 0x004fe400078e020e */
[----:B------:R-:W2:Y:S04]  /*0340*/  LDG.E R9, desc[UR4][R16.64+-0x10] ;  /* 0xfffff00410097981 */ /* 0x000ea8000c1e1900 */
[----:B------:R0:W4:Y:S02]  /*0350*/  LDG.E R20, desc[UR4][R6.64] ;  /* 0x0000000406147981 */ /* 0x000124000c1e1900 */
[----:B0-----:R-:W-:Y:S01]  /*0360*/  VIADD R6, R5, 0x1 ;  /* 0x0000000105067836 */ /* 0x001fe20000000000 */
[----:B---3--:R-:W-:-:S02]  /*0370*/  FSETP.NEU.AND P1, PT, R8, RZ, PT ;  /* 0x000000ff0800720b */ /* 0x008fc40003f2d000 */
[----:B----4-:R-:W-:-:S11]  /*0380*/  FSETP.NEU.AND P2, PT, R20, RZ, PT ;  /* 0x000000ff1400720b */ /* 0x010fd60003f4d000 */
[----:B------:R-:W-:Y:S01]  /*0390*/  @!P1 IADD3 R6, PT, PT, R5, RZ, RZ ;  /* 0x000000ff05069210 */ /* 0x000fe20007ffe0ff */
[----:B------:R-:W-:-:S04]  /*03a0*/  IMAD.WIDE R20, R21, 0x4, R14 ;  /* 0x0000000415147825 */ /* 0x000fc800078e020e */
[----:B------:R-:W-:Y:S02]  /*03b0*/  VIADD R5, R6, 0x1 ;  /* 0x0000000106057836 */ /* 0x000fe40000000000 */
[----:B------:R-:W-:Y:S02]  /*03c0*/  @!P2 IMAD.MOV R5, RZ, RZ, R6 ;  /* 0x000000ffff05a224 */ /* 0x000fe400078e0206 */
[----:B------:R-:W-:-:S04]  /*03d0*/  IMAD.WIDE R6, R28, 0x4, R14 ;  /* 0x000000041c067825 */ /* 0x000fc800078e020e */
[--C-:B--2---:R-:W-:Y:S02]  /*03e0*/  IMAD.WIDE R8, R9, 0x4, R14.reuse ;  /* 0x0000000409087825 */ /* 0x104fe400078e020e */
[----:B------:R-:W2:Y:S04]  /*03f0*/  LDG.E R6, desc[UR4][R6.64] ;  /* 0x0000000406067981 */ /* 0x000ea8000c1e1900 */
[----:B------:R-:W3:Y:S04]  /*0400*/  LDG.E R8, desc[UR4][R8.64] ;  /* 0x0000000408087981 */ /* 0x000ee8000c1e1900 */
[----:B------:R5:W4:Y:S02]  /*0410*/  LDG.E R7, desc[UR4][R20.64] ;  /* 0x0000000414077981 */ /* 0x000b24000c1e1900 */
[----:B-----5:R-:W-:-:S04]  /*0420*/  IMAD.WIDE R20, R26, 0x4, R14 ;  /* 0x000000041a147825 */ /* 0x020fc800078e020e */
[--C-:B------:R-:W-:Y:S01]  /*0430*/  IMAD.WIDE R26, R27, 0x4, R14.reuse ;  /* 0x000000041b1a7825 */ /* 0x100fe200078e020e */
[----:B------:R0:W5:Y:S03]  /*0440*/  LDG.E R9, desc[UR4][R20.64] ;  /* 0x0000000414097981 */ /* 0x000166000c1e1900 */
[--C-:B------:R-:W-:Y:S02]  /*0450*/  IMAD.WIDE R28, R29, 0x4, R14.reuse ;  /* 0x000000041d1c7825 */ /* 0x100fe400078e020e */
[----:B------:R-:W5:Y:S04]  /*0460*/  LDG.E R26, desc[UR4][R26.64] ;  /* 0x000000041a1a7981 */ /* 0x000f68000c1e1900 */
[----:B------:R-:W5:Y:S01]  /*0470*/  LDG.E R28, desc[UR4][R28.64] ;  /* 0x000000041c1c7981 */ /* 0x000f62000c1e1900 */
[----:B0-----:R-:W-:-:S05]  /*0480*/  IMAD.WIDE R20, R24, 0x4, R14 ;  /* 0x0000000418147825 */ /* 0x001fca00078e020e */
[----:B------:R0:W5:Y:S02]  /*0490*/  LDG.E R27, desc[UR4][R20.64] ;  /* 0x00000004141b7981 */ /* 0x000164000c1e1900 */
[----:B0-----:R-:W-:-:S05]  /*04a0*/  IMAD.WIDE R20, R18, 0x4, R14 ;  /* 0x0000000412147825 */ /* 0x001fca00078e020e */
[----:B------:R0:W5:Y:S02]  /*04b0*/  LDG.E R29, desc[UR4][R20.64] ;  /* 0x00000004141d7981 */ /* 0x000164000c1e1900 */
[----:B0-----:R-:W-:-:S04]  /*04c0*/  IMAD.WIDE R20, R22, 0x4, R14 ;  /* 0x0000000416147825 */ /* 0x001fc800078e020e */
[----:B------:R-:W-:-:S06]  /*04d0*/  IMAD.WIDE R22, R23, 0x4, R14 ;  /* 0x0000000417167825 */ /* 0x000fcc00078e020e */
[----:B------:R-:W5:Y:S04]  /*04e0*/  LDG.E R22, desc[UR4][R22.64] ;  /* 0x0000000416167981 */ /* 0x000f68000c1e1900 */
[----:B------:R-:W3:Y:S04]  /*04f0*/  LDG.E R23, desc[UR4][R16.64+0x18] ;  /* 0x0000180410177981 */ /* 0x000ee8000c1e1900 */
[----:B------:R-:W4:Y:S01]  /*0500*/  LDG.E R17, desc[UR4][R16.64+0x1c] ;  /* 0x00001c0410117981 */ /* 0x000f22000c1e1900 */
[----:B------:R-:W-:-:S06]  /*0510*/  IMAD.WIDE R18, R19, 0x4, R14 ;  /* 0x0000000413127825 */ /* 0x000fcc00078e020e */
[----:B------:R-:W5:Y:S01]  /*0520*/  LDG.E R18, desc[UR4][R18.64] ;  /* 0x0000000412127981 */ /* 0x000f62000c1e1900 */
[----:B------:R-:W-:-:S06]  /*0530*/  IMAD.WIDE R24, R25, 0x4, R14 ;  /* 0x0000000419187825 */ /* 0x000fcc00078e020e */
[----:B------:R-:W5:Y:S04]  /*0540*/  LDG.E R24, desc[UR4][R24.64] ;  /* 0x0000000418187981 */ /* 0x000f68000c1e1900 */
[----:B------:R3:W5:Y:S01]  /*0550*/  LDG.E R19, desc[UR4][R20.64] ;  /* 0x0000000414137981 */ /* 0x000762000c1e1900 */
[----:B--2---:R-:W-:Y:S01]  /*0560*/  FSETP.NEU.AND P2, PT, R6, RZ, PT ;  /* 0x000000ff0600720b */ /* 0x004fe20003f4d000 */
[----:B---3--:R-:W-:-:S05]  /*0570*/  IMAD.WIDE R20, R23, 0x4, R14 ;  /* 0x0000000417147825 */ /* 0x008fca00078e020e */
[----:B------:R-:W2:Y:S01]  /*0580*/  LDG.E R6, desc[UR4][R20.64] ;  /* 0x0000000414067981 */ /* 0x000ea2000c1e1900 */
[----:B----4-:R-:W-:-:S06]  /*0590*/  IMAD.WIDE R14, R17, 0x4, R14 ;  /* 0x00000004110e7825 */ /* 0x010fcc00078e020e */
[----:B------:R-:W3:Y:S01]  /*05a0*/  LDG.E R14, desc[UR4][R14.64] ;  /* 0x000000040e0e7981 */ /* 0x000ee2000c1e1900 */
[----:B------:R-:W-:Y:S02]  /*05b0*/  FSETP.NEU.AND P1, PT, R7, RZ, PT ;  /* 0x000000ff0700720b */ /* 0x000fe40003f2d000 */
[----:B------:R-:W-:Y:S01]  /*05c0*/  IADD3 R7, PT, PT, R5, 0x1, RZ ;  /* 0x0000000105077810 */ /* 0x000fe20007ffe0ff */
[----:B------:R-:W-:Y:S01]  /*05d0*/  @!P2 IMAD.MOV R7, RZ, RZ, R5 ;  /* 0x000000ffff07a224 */ /* 0x000fe200078e0205 */
[----:B------:R-:W-:-:S03]  /*05e0*/  FSETP.NEU.AND P2, PT, R8, RZ, PT ;  /* 0x000000ff0800720b */ /* 0x000fc60003f4d000 */
[----:B------:R-:W-:-:S06]  /*05f0*/  VIADD R5, R7, 0x1 ;  /* 0x0000000107057836 */ /* 0x000fcc0000000000 */
[----:B------:R-:W-:Y:S02]  /*0600*/  @!P1 IADD3 R5, PT, PT, R7, RZ, RZ ;  /* 0x000000ff07059210 */ /* 0x000fe40007ffe0ff */
[----:B-----5:R-:W-:-:S03]  /*0610*/  FSETP.NEU.AND P1, PT, R9, RZ, PT ;  /* 0x000000ff0900720b */ /* 0x020fc60003f2d000 */
[----:B------:R-:W-:Y:S02]  /*0620*/  VIADD R7, R5, 0x1 ;  /* 0x0000000105077836 */ /* 0x000fe40000000000 */
[----:B------:R-:W-:Y:S01]  /*0630*/  @!P2 IMAD.MOV R7, RZ, RZ, R5 ;  /* 0x000000ffff07a224 */ /* 0x000fe200078e0205 */
[----:B------:R-:W-:-:S04]  /*0640*/  FSETP.NEU.AND P2, PT, R26, RZ, PT ;  /* 0x000000ff1a00720b */ /* 0x000fc80003f4d000 */
[----:B------:R-:W-:-:S03]  /*0650*/  IADD3 R5, PT, PT, R7, 0x1, RZ ;  /* 0x0000000107057810 */ /* 0x000fc60007ffe0ff */
[----:B------:R-:W-:Y:S01]  /*0660*/  @!P1 IMAD.MOV R5, RZ, RZ, R7 ;  /* 0x000000ffff059224 */ /* 0x000fe200078e0207 */
[----:B------:R-:W-:-:S03]  /*0670*/  FSETP.NEU.AND P1, PT, R27, RZ, PT ;  /* 0x000000ff1b00720b */ /* 0x000fc60003f2d000 */
[C---:B------:R-:W-:Y:S02]  /*0680*/  VIADD R7, R5.reuse, 0x1 ;  /* 0x0000000105077836 */ /* 0x040fe40000000000 */
[----:B------:R-:W-:Y:S02]  /*0690*/  @!P2 IADD3 R7, PT, PT, R5, RZ, RZ ;  /* 0x000000ff0507a210 */ /* 0x000fe40007ffe0ff */
[----:B------:R-:W-:-:S03]  /*06a0*/  FSETP.NEU.AND P2, PT, R28, RZ, PT ;  /* 0x000000ff1c00720b */ /* 0x000fc60003f4d000 */
[----:B------:R-:W-:-:S03]  /*06b0*/  VIADD R5, R7, 0x1 ;  /* 0x0000000107057836 */ /* 0x000fc60000000000 */
[----:B------:R-:W-:Y:S01]  /*06c0*/  @!P1 IMAD.MOV R5, RZ, RZ, R7 ;  /* 0x000000ffff059224 */ /* 0x000fe200078e0207 */
[----:B------:R-:W-:-:S04]  /*06d0*/  FSETP.NEU.AND P1, PT, R29, RZ, PT ;  /* 0x000000ff1d00720b */ /* 0x000fc80003f2d000 */
[----:B------:R-:W-:Y:S02]  /*06e0*/  IADD3 R7, PT, PT, R5, 0x1, RZ ;  /* 0x0000000105077810 */ /* 0x000fe40007ffe0ff */
        /* <DEDUP_REMOVED lines=12> */
[----:B------:R-:W-:Y:S02]  /*07b0*/  @!P2 IMAD.MOV R7, RZ, RZ, R5 ;  /* 0x000000ffff07a224 */ /* 0x000fe400078e0205 */
[----:B------:R-:W-:-:S03]  /*07c0*/  VIADD R0, R0, 0x10 ;  /* 0x0000001000007836 */ /* 0x000fc60000000000 */
[----:B------:R-:W-:Y:S02]  /*07d0*/  IADD3 R5, PT, PT, R7, 0x1, RZ ;  /* 0x0000000107057810 */ /* 0x000fe40007ffe0ff */
[----:B------:R-:W-:Y:S01]  /*07e0*/  @!P1 IMAD.MOV R5, RZ, RZ, R7 ;  /* 0x000000ffff059224 */ /* 0x000fe200078e0207 */
[----:B------:R-:W-:Y:S02]  /*07f0*/  IADD3 R4, PT, PT, R4, 0x10, RZ ;  /* 0x0000001004047810 */ /* 0x000fe40007ffe0ff */
[----:B--2---:R-:W-:Y:S02]  /*0800*/  FSETP.NEU.AND P2, PT, R6, RZ, PT ;  /* 0x000000ff0600720b */ /* 0x004fe40003f4d000 */
[----:B------:R-:W-:-:S11]  /*0810*/  IADD3 R6, PT, PT, R5, 0x1, RZ ;  /* 0x0000000105067810 */ /* 0x000fd60007ffe0ff */
[----:B------:R-:W-:Y:S02]  /*0820*/  @!P2 IADD3 R6, PT, PT, R5, RZ, RZ ;  /* 0x000000ff0506a210 */ /* 0x000fe40007ffe0ff */
[----:B------:R-:W-:Y:S02]  /*0830*/  ISETP.NE.AND P2, PT, R0, RZ, PT ;  /* 0x000000ff0000720c */ /* 0x000fe40003f45270 */
[----:B---3--:R-:W-:Y:S01]  /*0840*/  FSETP.NEU.AND P1, PT, R14, RZ, PT ;  /* 0x000000ff0e00720b */ /* 0x008fe20003f2d000 */
[----:B------:R-:W-:-:S12]  /*0850*/  VIADD R5, R6, 0x1 ;  /* 0x0000000106057836 */ /* 0x000fd80000000000 */
[----:B------:R-:W-:Y:S01]  /*0860*/  @!P1 IMAD.MOV R5, RZ, RZ, R6 ;  /* 0x000000ffff059224 */ /* 0x000fe200078e0206 */
[----:B------:R-:W-:Y:S06]  /*0870*/  @P2 BRA `(.L_x_4) ;  /* 0xfffffff800682947 */ /* 0x000fec000383ffff */
.L_x_3:
[----:B------:R-:W-:Y:S05]  /*0880*/  BSYNC.RECONVERGENT B1 ;  /* 0x0000000000017941 */ /* 0x000fea0003800200 */
.L_x_2:
[----:B------:R-:W-:Y:S04]  /*0890*/  BSSY.RECONVERGENT B1, `(.L_x_5) ;  /* 0x000006f000017945 */ /* 0x000fe80003800200 */
[----:B------:R-:W-:Y:S05]  /*08a0*/  @!P0 BRA `(.L_x_6) ;  /* 0x0000000400b48947 */ /* 0x000fea0003800000 */
[----:B------:R-:W-:Y:S01]  /*08b0*/  ISETP.GE.U32.AND P1, PT, R3, 0x8, PT ;  /* 0x000000080300780c */ /* 0x000fe20003f26070 */
[----:B------:R-:W-:Y:S01]  /*08c0*/  BSSY.RECONVERGENT B2, `(.L_x_7) ;  /* 0x0000038000027945 */ /* 0x000fe20003800200 */
[----:B------:R-:W-:-:S04]  /*08d0*/  LOP3.LUT R26, R2, 0x7, RZ, 0xc0, !PT ;  /* 0x00000007021a7812 */ /* 0x000fc800078ec0ff */
[----:B------:R-:W-:-:S07]  /*08e0*/  ISETP.NE.AND P0, PT, R26, RZ, PT ;  /* 0x000000ff1a00720c */ /* 0x000fce0003f05270 */
[----:B------:R-:W-:Y:S06]  /*08f0*/  @!P1 BRA `(.L_x_8) ;  /* 0x0000000000d09947 */ /* 0x000fec0003800000 */
[----:B------:R-:W0:Y:S08]  /*0900*/  LDC.64 R16, c[0x0][0x398] ;  /* 0x0000e600ff107b82 */ /* 0x000e300000000a00 */
[----:B------:R-:W1:Y:S01]  /*0910*/  LDC.64 R6, c[0x0][0x388] ;  /* 0x0000e200ff067b82 */ /* 0x000e620000000a00 */
[----:B0-----:R-:W-:-:S05]  /*0920*/  IMAD.WIDE R16, R4, 0x4, R16 ;  /* 0x0000000404107825 */ /* 0x001fca00078e0210 */
[----:B------:R-:W1:Y:S04]  /*0930*/  LDG.E R19, desc[UR4][R16.64] ;  /* 0x0000000410137981 */ /* 0x000e68000c1e1900 */
[----:B------:R-:W2:Y:S04]  /*0940*/  LDG.E R21, desc[UR4][R16.64+0x4] ;  /* 0x0000040410157981 */ /* 0x000ea8000c1e1900 */
[----:B------:R-:W3:Y:S04]  /*0950*/  LDG.E R23, desc[UR4][R16.64+0x8] ;  /* 0x0000080410177981 */ /* 0x000ee8000c1e1900 */
[----:B------:R-:W4:Y:S04]  /*0960*/  LDG.E R25, desc[UR4][R16.64+0xc] ;  /* 0x00000c0410197981 */ /* 0x000f28000c1e1900 */
[----:B------:R-:W5:Y:S04]  /*0970*/  LDG.E R15, desc[UR4][R16.64+0x10] ;  /* 0x00001004100f7981 */ /* 0x000f68000c1e1900 */
[----:B------:R-:W5:Y:S04]  /*0980*/  LDG.E R13, desc[UR4][R16.64+0x14] ;  /* 0x00001404100d7981 */ /* 0x000f68000c1e1900 */
[----:B------:R-:W5:Y:S04]  /*0990*/  LDG.E R3, desc[UR4][R16.64+0x18] ;  /* 0x0000180410037981 */ /* 0x000f68000c1e1900 */
[----:B------:R0:W5:Y:S01]  /*09a0*/  LDG.E R9, desc[UR4][R16.64+0x1c] ;  /* 0x00001c0410097981 */ /* 0x000162000c1e1900 */
[----:B-1----:R-:W-:-:S04]  /*09b0*/  IMAD.WIDE R18, R19, 0x4, R6 ;  /* 0x0000000413127825 */ /* 0x002fc800078e0206 */
[--C-:B--2---:R-:W-:Y:S01]  /*09c0*/  IMAD.WIDE R20, R21, 0x4, R6.reuse ;  /* 0x0000000415147825 */ /* 0x104fe200078e0206 */
[----:B------:R1:W2:Y:S04]  /*09d0*/  LDG.E R0, desc[UR4][R18.64] ;  /* 0x0000000412007981 */ /* 0x0002a8000c1e1900 */
[----:B------:R-:W2:Y:S01]  /*09e0*/  LDG.E R8, desc[UR4][R20.64] ;  /* 0x0000000414087981 */ /* 0x000ea2000c1e1900 */
[----:B---3--:R-:W-:-:S04]  /*09f0*/  IMAD.WIDE R22, R23, 0x4, R6 ;  /* 0x0000000417167825 */ /* 0x008fc800078e0206 */
[--C-:B----4-:R-:W-:Y:S01]  /*0a00*/  IMAD.WIDE R24, R25, 0x4, R6.reuse ;  /* 0x0000000419187825 */ /* 0x110fe200078e0206 */
[----:B------:R-:W3:Y:S04]  /*0a10*/  LDG.E R12, desc[UR4][R22.64] ;  /* 0x00000004160c7981 */ /* 0x000ee8000c1e1900 */
[----:B------:R-:W4:Y:S01]  /*0a20*/  LDG.E R14, desc[UR4][R24.64] ;  /* 0x00000004180e7981 */ /* 0x000f22000c1e1900 */
[----:B-----5:R-:W-:-:S04]  /*0a30*/  IMAD.WIDE R28, R15, 0x4, R6 ;  /* 0x000000040f1c7825 */ /* 0x020fc800078e0206 */
[--C-:B0-----:R-:W-:Y:S02]  /*0a40*/  IMAD.WIDE R16, R13, 0x4, R6.reuse ;  /* 0x000000040d107825 */ /* 0x101fe400078e0206 */
[----:B------:R-:W5:Y:S02]  /*0a50*/  LDG.E R28, desc[UR4][R28.64] ;  /* 0x000000041c1c7981 */ /* 0x000f64000c1e1900 */
[--C-:B-1----:R-:W-:Y:S02]  /*0a60*/  IMAD.WIDE R18, R3, 0x4, R6.reuse ;  /* 0x0000000403127825 */ /* 0x102fe400078e0206 */
[----:B------:R-:W5:Y:S02]  /*0a70*/  LDG.E R16, desc[UR4][R16.64] ;  /* 0x0000000410107981 */ /* 0x000f64000c1e1900 */
[----:B------:R-:W-:Y:S02]  /*0a80*/  IMAD.WIDE R6, R9, 0x4, R6 ;  /* 0x0000000409067825 */ /* 0x000fe400078e0206 */
[----:B------:R-:W5:Y:S04]  /*0a90*/  LDG.E R18, desc[UR4][R18.64] ;  /* 0x0000000412127981 */ /* 0x000f68000c1e1900 */
[----:B------:R-:W5:Y:S01]  /*0aa0*/  LDG.E R6, desc[UR4][R6.64] ;  /* 0x0000000406067981 */ /* 0x000f62000c1e1900 */
[----:B------:R-:W-:Y:S01]  /*0ab0*/  VIADD R4, R4, 0x8 ;  /* 0x0000000804047836 */ /* 0x000fe20000000000 */
[----:B--2---:R-:W-:-:S02]  /*0ac0*/  FSETP.NEU.AND P2, PT, R0, RZ, PT ;  /* 0x000000ff0000720b */ /* 0x004fc40003f4d000 */
[----:B------:R-:W-:Y:S02]  /*0ad0*/  IADD3 R0, PT, PT, R5, 0x1, RZ ;  /* 0x0000000105007810 */ /* 0x000fe40007ffe0ff */
[----:B------:R-:W-:-:S09]  /*0ae0*/  FSETP.NEU.AND P1, PT, R8, RZ, PT ;  /* 0x000000ff0800720b */ /* 0x000fd20003f2d000 */
[----:B------:R-:W-:Y:S01]  /*0af0*/  @!P2 IMAD.MOV R0, RZ, RZ, R5 ;  /* 0x000000ffff00a224 */ /* 0x000fe200078e0205 */
[----:B---3--:R-:W-:-:S04]  /*0b00*/  FSETP.NEU.AND P2, PT, R12, RZ, PT ;  /* 0x000000ff0c00720b */ /* 0x008fc80003f4d000 */
[----:B------:R-:W-:Y:S01]  /*0b10*/  IADD3 R3, PT, PT, R0, 0x1, RZ ;  /* 0x0000000100037810 */ /* 0x000fe20007ffe0ff */
[----:B------:R-:W-:Y:S01]  /*0b20*/  @!P1 IMAD.MOV R3, RZ, RZ, R0 ;  /* 0x000000ffff039224 */ /* 0x000fe200078e0200 */
[----:B----4-:R-:W-:-:S04]  /*0b30*/  FSETP.NEU.AND P1, PT, R14, RZ, PT ;  /* 0x000000ff0e00720b */ /* 0x010fc80003f2d000 */
[----:B------:R-:W-:-:S03]  /*0b40*/  IADD3 R0, PT, PT, R3, 0x1, RZ ;  /* 0x0000000103007810 */ /* 0x000fc60007ffe0ff */
[----:B------:R-:W-:Y:S01]  /*0b50*/  @!P2 IMAD.MOV R0, RZ, RZ, R3 ;  /* 0x000000ffff00a224 */ /* 0x000fe200078e0203 */
[----:B-----5:R-:W-:-:S04]  /*0b60*/  FSETP.NEU.AND P2, PT, R28, RZ, PT ;  /* 0x000000ff1c00720b */ /* 0x020fc80003f4d000 */
[----:B------:R-:W-:Y:S01]  /*0b70*/  IADD3 R3, PT, PT, R0, 0x1, RZ ;  /* 0x0000000100037810 */ /* 0x000fe20007ffe0ff */
[----:B------:R-:W-:Y:S01]  /*0b80*/  @!P1 IMAD.MOV R3, RZ, RZ, R0 ;  /* 0x000000ffff039224 */ /* 0x000fe200078e0200 */
[----:B------:R-:W-:-:S04]  /*0b90*/  FSETP.NEU.AND P1, PT, R16, RZ, PT ;  /* 0x000000ff1000720b */ /* 0x000fc80003f2d000 */
[----:B------:R-:W-:-:S03]  /*0ba0*/  IADD3 R0, PT, PT, R3, 0x1, RZ ;  /* 0x0000000103007810 */ /* 0x000fc60007ffe0ff */
[----:B------:R-:W-:Y:S01]  /*0bb0*/  @!P2 IMAD.MOV R0, RZ, RZ, R3 ;  /* 0x000000ffff00a224 */ /* 0x000fe200078e0203 */
[----:B------:R-:W-:-:S04]  /*0bc0*/  FSETP.NEU.AND P2, PT, R18, RZ, PT ;  /* 0x000000ff1200720b */ /* 0x000fc80003f4d000 */
[----:B------:R-:W-:Y:S01]  /*0bd0*/  IADD3 R3, PT, PT, R0, 0x1, RZ ;  /* 0x0000000100037810 */ /* 0x000fe20007ffe0ff */
[----:B------:R-:W-:Y:S01]  /*0be0*/  @!P1 IMAD.MOV R3, RZ, RZ, R0 ;  /* 0x000000ffff039224 */ /* 0x000fe200078e0200 */
[----:B------:R-:W-:-:S04]  /*0bf0*/  FSETP.NEU.AND P1, PT, R6, RZ, PT ;  /* 0x000000ff0600720b */ /* 0x000fc80003f2d000 */
[----:B------:R-:W-:-:S03]  /*0c00*/  IADD3 R0, PT, PT, R3, 0x1, RZ ;  /* 0x0000000103007810 */ /* 0x000fc60007ffe0ff */
[----:B------:R-:W-:-:S05]  /*0c10*/  @!P2 IMAD.MOV R0, RZ, RZ, R3 ;  /* 0x000000ffff00a224 */ /* 0x000fca00078e0203 */
[C---:B------:R-:W-:Y:S02]  /*0c20*/  IADD3 R5, PT, PT, R0.reuse, 0x1, RZ ;  /* 0x0000000100057810 */ /* 0x040fe40007ffe0ff */
[----:B------:R-:W-:-:S07]  /*0c30*/  @!P1 IADD3 R5, PT, PT, R0, RZ, RZ ;  /* 0x000000ff00059210 */ /* 0x000fce0007ffe0ff */
.L_x_8:
[----:B------:R-:W-:Y:S05]  /*0c40*/  BSYNC.RECONVERGENT B2 ;  /* 0x0000000000027941 */ /* 0x000fea0003800200 */
.L_x_7:
[----:B------:R-:W-:Y:S05]  /*0c50*/  @!P0 BRA `(.L_x_6) ;  /* 0x0000000000c88947 */ /* 0x000fea0003800000 */
[----:B------:R-:W-:Y:S01]  /*0c60*/  ISETP.GE.U32.AND P1, PT, R26, 0x4, PT ;  /* 0x000000041a00780c */ /* 0x000fe20003f26070 */
[----:B------:R-:W-:Y:S01]  /*0c70*/  BSSY.RECONVERGENT B2, `(.L_x_9) ;  /* 0x0000020000027945 */ /* 0x000fe20003800200 */
[----:B------:R-:W-:-:S04]  /*0c80*/  LOP3.LUT R2, R2, 0x3, RZ, 0xc0, !PT ;  /* 0x0000000302027812 */ /* 0x000fc800078ec0ff */
[----:B------:R-:W-:-:S07]  /*0c90*/  ISETP.NE.AND P0, PT, R2, RZ, PT ;  /* 0x000000ff0200720c */ /* 0x000fce0003f05270 */
[----:B------:R-:W-:Y:S06]  /*0ca0*/  @!P1 BRA `(.L_x_10) ;  /* 0x0000000000709947 */ /* 0x000fec0003800000 */
[----:B------:R-:W0:Y:S02]  /*0cb0*/  LDC.64 R6, c[0x0][0x398] ;  /* 0x0000e600ff067b82 */ /* 0x000e240000000a00 */
[----:B0-----:R-:W-:-:S06]  /*0cc0*/  IMAD.WIDE R8, R4, 0x4, R6 ;  /* 0x0000000404087825 */ /* 0x001fcc00078e0206 */
[----:B------:R-:W0:Y:S01]  /*0cd0*/  LDC.64 R6, c[0x0][0x388] ;  /* 0x0000e200ff067b82 */ /* 0x000e220000000a00 */
[----:B------:R-:W0:Y:S04]  /*0ce0*/  LDG.E R13, desc[UR4][R8.64] ;  /* 0x00000004080d7981 */ /* 0x000e28000c1e1900 */
[----:B------:R-:W2:Y:S04]  /*0cf0*/  LDG.E R15, desc[UR4][R8.64+0x4] ;  /* 0x00000404080f7981 */ /* 0x000ea8000c1e1900 */
[----:B------:R-:W3:Y:S04]  /*0d00*/  LDG.E R17, desc[UR4][R8.64+0x8] ;  /* 0x0000080408117981 */ /* 0x000ee8000c1e1900 */
[----:B------:R-:W4:Y:S01]  /*0d10*/  LDG.E R3, desc[UR4][R8.64+0xc] ;  /* 0x00000c0408037981 */ /* 0x000f22000c1e1900 */
[----:B0-----:R-:W-:-:S04]  /*0d20*/  IMAD.WIDE R12, R13, 0x4, R6 ;  /* 0x000000040d0c7825 */ /* 0x001fc800078e0206 */
[--C-:B--2---:R-:W-:Y:S02]  /*0d30*/  IMAD.WIDE R14, R15, 0x4, R6.reuse ;  /* 0x000000040f0e7825 */ /* 0x104fe400078e0206 */
[----:B------:R-:W2:Y:S02]  /*0d40*/  LDG.E R12, desc[UR4][R12.64] ;  /* 0x000000040c0c7981 */ /* 0x000ea4000c1e1900 */
[--C-:B---3--:R-:W-:Y:S02]  /*0d50*/  IMAD.WIDE R16, R17, 0x4, R6.reuse ;  /* 0x0000000411107825 */ /* 0x108fe400078e0206 */
[----:B------:R-:W3:Y:S02]  /*0d60*/  LDG.E R14, desc[UR4][R14.64] ;  /* 0x000000040e0e7981 */ /* 0x000ee4000c1e1900 */
[----:B----4-:R-:W-:Y:S02]  /*0d70*/  IMAD.WIDE R6, R3, 0x4, R6 ;  /* 0x0000000403067825 */ /* 0x010fe400078e0206 */
[----:B------:R-:W4:Y:S04]  /*0d80*/  LDG.E R16, desc[UR4][R16.64] ;  /* 0x0000000410107981 */ /* 0x000f28000c1e1900 */
[----:B------:R-:W5:Y:S01]  /*0d90*/  LDG.E R6, desc[UR4][R6.64] ;  /* 0x0000000406067981 */ /* 0x000f62000c1e1900 */
[----:B------:R-:W-:Y:S01]  /*0da0*/  VIADD R0, R5, 0x1 ;  /* 0x0000000105007836 */ /* 0x000fe20000000000 */
[----:B------:R-:W-:-:S02]  /*0db0*/  IADD3 R4, PT, PT, R4, 0x4, RZ ;  /* 0x0000000404047810 */ /* 0x000fc40007ffe0ff */
[----:B--2---:R-:W-:Y:S02]  /*0dc0*/  FSETP.NEU.AND P2, PT, R12, RZ, PT ;  /* 0x000000ff0c00720b */ /* 0x004fe40003f4d000 */
[----:B---3--:R-:W-:-:S11]  /*0dd0*/  FSETP.NEU.AND P1, PT, R14, RZ, PT ;  /* 0x000000ff0e00720b */ /* 0x008fd60003f2d000 */
[----:B------:R-:W-:Y:S02]  /*0de0*/  @!P2 IADD3 R0, PT, PT, R5, RZ, RZ ;  /* 0x000000ff0500a210 */ /* 0x000fe40007ffe0ff */
[----:B----4-:R-:W-:-:S03]  /*0df0*/  FSETP.NEU.AND P2, PT, R16, RZ, PT ;  /* 0x000000ff1000720b */ /* 0x010fc60003f4d000 */
[C---:B------:R-:W-:Y:S01]  /*0e00*/  VIADD R3, R0.reuse, 0x1 ;  /* 0x0000000100037836 */ /* 0x040fe20000000000 */
[----:B------:R-:W-:Y:S02]  /*0e10*/  @!P1 IADD3 R3, PT, PT, R0, RZ, RZ ;  /* 0x000000ff00039210 */ /* 0x000fe40007ffe0ff */
[----:B-----5:R-:W-:-:S03]  /*0e20*/  FSETP.NEU.AND P1, PT, R6, RZ, PT ;  /* 0x000000ff0600720b */ /* 0x020fc60003f2d000 */
[----:B------:R-:W-:-:S04]  /*0e30*/  VIADD R0, R3, 0x1 ;  /* 0x0000000103007836 */ /* 0x000fc80000000000 */
[----:B------:R-:W-:-:S05]  /*0e40*/  @!P2 IADD3 R0, PT, PT, R3, RZ, RZ ;  /* 0x000000ff0300a210 */ /* 0x000fca0007ffe0ff */
[----:B------:R-:W-:Y:S02]  /*0e50*/  VIADD R5, R0, 0x1 ;  /* 0x0000000100057836 */ /* 0x000fe40000000000 */
[----:B------:R-:W-:-:S07]  /*0e60*/  @!P1 IMAD.MOV R5, RZ, RZ, R0 ;  /* 0x000000ffff059224 */ /* 0x000fce00078e0200 */
.L_x_10:
[----:B------:R-:W-:Y:S05]  /*0e70*/  BSYNC.RECONVERGENT B2 ;  /* 0x0000000000027941 */ /* 0x000fea0003800200 */
.L_x_9:
[----:B------:R-:W-:Y:S05]  /*0e80*/  @!P0 BRA `(.L_x_6) ;  /* 0x00000000003c8947 */ /* 0x000fea0003800000 */
[----:B------:R-:W0:Y:S01]  /*0e90*/  LDC.64 R12, c[0x0][0x388] ;  /* 0x0000e200ff0c7b82 */ /* 0x000e220000000a00 */
[----:B------:R-:W-:-:S07]  /*0ea0*/  IADD3 R0, PT, PT, -R2, RZ, RZ ;  /* 0x000000ff02007210 */ /* 0x000fce0007ffe1ff */
[----:B------:R-:W1:Y:S02]  /*0eb0*/  LDC.64 R8, c[0x0][0x398] ;  /* 0x0000e600ff087b82 */ /* 0x000e640000000a00 */
.L_x_11:
[----:B-1----:R-:W-:-:S06]  /*0ec0*/  IMAD.WIDE R2, R4, 0x4, R8 ;  /* 0x0000000404027825 */ /* 0x002fcc00078e0208 */
[----:B------:R-:W0:Y:S02]  /*0ed0*/  LDG.E R3, desc[UR4][R2.64] ;  /* 0x0000000402037981 */ /* 0x000e24000c1e1900 */
[----:B0-----:R-:W-:-:S06]  /*0ee0*/  IMAD.WIDE R6, R3, 0x4, R12 ;  /* 0x0000000403067825 */ /* 0x001fcc00078e020c */
[----:B------:R-:W2:Y:S01]  /*0ef0*/  LDG.E R6, desc[UR4][R6.64] ;  /* 0x0000000406067981 */ /* 0x000ea2000c1e1900 */
[----:B------:R-:W-:Y:S01]  /*0f00*/  VIADD R0, R0, 0x1 ;  /* 0x0000000100007836 */ /* 0x000fe20000000000 */
[----:B------:R-:W-:Y:S02]  /*0f10*/  IADD3 R14, PT, PT, R5, 0x1, RZ ;  /* 0x00000001050e7810 */ /* 0x000fe40007ffe0ff */
[----:B------:R-:W-:Y:S02]  /*0f20*/  IADD3 R4, PT, PT, R4, 0x1, RZ ;  /* 0x0000000104047810 */ /* 0x000fe40007ffe0ff */
[----:B------:R-:W-:Y:S02]  /*0f30*/  ISETP.NE.AND P1, PT, R0, RZ, PT ;  /* 0x000000ff0000720c */ /* 0x000fe40003f25270 */
[----:B--2---:R-:W-:-:S13]  /*0f40*/  FSETP.NEU.AND P0, PT, R6, RZ, PT ;  /* 0x000000ff0600720b */ /* 0x004fda0003f0d000 */
[----:B------:R-:W-:-:S04]  /*0f50*/  @!P0 IMAD.MOV R14, RZ, RZ, R5 ;  /* 0x000000ffff0e8224 */ /* 0x000fc800078e0205 */
[----:B------:R-:W-:Y:S01]  /*0f60*/  IMAD.MOV.U32 R5, RZ, RZ, R14 ;  /* 0x000000ffff057224 */ /* 0x000fe200078e000e */
[----:B------:R-:W-:Y:S06]  /*0f70*/  @P1 BRA `(.L_x_11) ;  /* 0xfffffffc00d01947 */ /* 0x000fec000383ffff */
.L_x_6:
[----:B------:R-:W-:Y:S05]  /*0f80*/  BSYNC.RECONVERGENT B1 ;  /* 0x0000000000017941 */ /* 0x000fea0003800200 */
.L_x_5:
[----:B------:R-:W-:-:S07]  /*0f90*/  I2FP.F32.U32 R0, R5 ;  /* 0x0000000500007245 */ /* 0x000fce0000201000 */
.L_x_1:
[----:B------:R-:W-:Y:S05]  /*0fa0*/  BSYNC.RECONVERGENT B0 ;  /* 0x0000000000007941 */ /* 0x000fea0003800200 */
.L_x_0:
[----:B------:R-:W0:Y:S02]  /*0fb0*/  LDCU UR6, c[0x0][0x3a4] ;  /* 0x00007480ff0677ac */ /* 0x000e240008000800 */
[----:B0-----:R-:W-:-:S05]  /*0fc0*/  FMUL R3, RZ, UR6 ;  /* 0x00000006ff037c20 */ /* 0x001fca0008400000 */
[----:B------:R-:W-:-:S13]  /*0fd0*/  FSETP.GTU.AND P0, PT, R3, R0, PT ;  /* 0x000000000300720b */ /* 0x000fda0003f0c000 */
[----:B------:R-:W-:Y:S05]  /*0fe0*/  @P0 EXIT ;  /* 0x000000000000094d */ /* 0x000fea0003800000 */
[----:B------:R-:W-:-:S05]  /*0ff0*/  HFMA2 R3, -RZ, RZ, 1.875, 0 ;  /* 0x3f800000ff037431 */ /* 0x000fca00000001ff */
[----:B------:R-:W-:Y:S01]  /*1000*/  STG.E desc[UR4][R10.64], R3 ;  /* 0x000000030a007986 */ /* 0x000fe2000c101904 */
[----:B------:R-:W-:Y:S05]  /*1010*/  EXIT ;  /* 0x000000000000794d */ /* 0x000fea0003800000 */
.L_x_12:
[----:B------:R-:W-:-:S00]  /*1020*/  BRA `(.L_x_12) ;  /* 0xfffffffc00fc7947 */ /* 0x000fc0000383ffff */
[----:B------:R-:W-:-:S00]  /*1030*/  NOP ;  /* 0x0000000000007918 */ /* 0x000fc00000000000 */
        /* <DEDUP_REMOVED lines=12> */
.L_x_13:


//--------------------- .nv.shared.reserved.0     --------------------------
	.section	.nv.shared.reserved.0,"aw",@nobits
	.weak		__nv_reservedSMEM_offset_0_alias
	.size		__nv_reservedSMEM_offset_0_alias, 0, 64
	.other		__nv_reservedSMEM_offset_0_alias,@"STO_CUDA_RESERVED_SHARED STV_DEFAULT"
__nv_reservedSMEM_offset_0_alias:
	.zero		0
	.zero		64


//--------------------- .nv.constant0._Z23stratify_lowdegree_getDPfS_PiS0_ifS_ --------------------------
	.section	.nv.constant0._Z23stratify_lowdegree_getDPfS_PiS0_ifS_,"a",@progbits
	.sectionflags	@""
	.align	4
.nv.constant0._Z23stratify_lowdegree_getDPfS_PiS0_ifS_:
	.zero		944


//--------------------- SYMBOLS --------------------------

	.type		.nv.reservedSmem.offset0,@object
	.size		.nv.reservedSmem.offset0,0x4
